	.headerflags	@"EF_CUDA_TEXMODE_UNIFIED EF_CUDA_64BIT_ADDRESS EF_CUDA_ACCELERATORS EF_CUDA_SM90 EF_CUDA_VIRTUAL_SM(EF_CUDA_SM90)"
	.elftype	@"ET_EXEC"


//--------------------- .nv.info                  --------------------------
	.section	.nv.info,"",@"SHT_CUDA_INFO"
	.align	4


	//----- nvinfo : EIATTR_REGCOUNT
	.align		4
        /*0000*/ 	.byte	0x04, 0x2f
        /*0002*/ 	.short	(.L_1 - .L_0)
	.align		4
.L_0:
        /*0004*/ 	.word	index@(triton_per_fused_mean_0)
        /*0008*/ 	.word	0x00000014


	//----- nvinfo : EIATTR_MIN_STACK_SIZE
	.align		4
.L_1:
        /*000c*/ 	.byte	0x04, 0x12
        /*000e*/ 	.short	(.L_3 - .L_2)
	.align		4
.L_2:
        /*0010*/ 	.word	index@(triton_per_fused_mean_0)
        /*0014*/ 	.word	0x00000000


	//----- nvinfo : EIATTR_FRAME_SIZE
	.align		4
.L_3:
        /*0018*/ 	.byte	0x04, 0x11
        /*001a*/ 	.short	(.L_5 - .L_4)
	.align		4
.L_4:
        /*001c*/ 	.word	index@(triton_per_fused_mean_0)
        /*0020*/ 	.word	0x00000000


	//----- nvinfo : EIATTR_MIN_STACK_SIZE
	.align		4
.L_5:
        /*0024*/ 	.byte	0x04, 0x12
        /*0026*/ 	.short	(.L_7 - .L_6)
	.align		4
.L_6:
        /*0028*/ 	.word	index@(triton_per_fused_mean_0)
        /*002c*/ 	.word	0x00000000
.L_7:


//--------------------- .nv.info.triton_per_fused_mean_0 --------------------------
	.section	.nv.info.triton_per_fused_mean_0,"",@"SHT_CUDA_INFO"
	.sectionflags	@""
	.align	4


	//----- nvinfo : EIATTR_CUDA_API_VERSION
	.align		4
        /*0000*/ 	.byte	0x04, 0x37
        /*0002*/ 	.short	(.L_9 - .L_8)
.L_8:
        /*0004*/ 	.word	0x0000007c


	//----- nvinfo : EIATTR_KPARAM_INFO
	.align		4
.L_9:
        /*0008*/ 	.byte	0x04, 0x17
        /*000a*/ 	.short	(.L_11 - .L_10)
.L_10:
        /*000c*/ 	.word	0x00000000
        /*0010*/ 	.short	0x0003
        /*0012*/ 	.short	0x0014
        /*0014*/ 	.byte	0x00, 0xf0, 0x11, 0x00


	//----- nvinfo : EIATTR_KPARAM_INFO
	.align		4
.L_11:
        /*0018*/ 	.byte	0x04, 0x17
        /*001a*/ 	.short	(.L_13 - .L_12)
.L_12:
        /*001c*/ 	.word	0x00000000
        /*0020*/ 	.short	0x0002
        /*0022*/ 	.short	0x0010
        /*0024*/ 	.byte	0x00, 0xf0, 0x11, 0x00


	//----- nvinfo : EIATTR_KPARAM_INFO
	.align		4
.L_13:
        /*0028*/ 	.byte	0x04, 0x17
        /*002a*/ 	.short	(.L_15 - .L_14)
.L_14:
        /*002c*/ 	.word	0x00000000
        /*0030*/ 	.short	0x0001
        /*0032*/ 	.short	0x0008
        /*0034*/ 	.byte	0x00, 0xf4, 0x21, 0x00


	//----- nvinfo : EIATTR_KPARAM_INFO
	.align		4
.L_15:
        /*0038*/ 	.byte	0x04, 0x17
        /*003a*/ 	.short	(.L_17 - .L_16)
.L_16:
        /*003c*/ 	.word	0x00000000
        /*0040*/ 	.short	0x0000
        /*0042*/ 	.short	0x0000
        /*0044*/ 	.byte	0x00, 0xf4, 0x21, 0x00


	//----- nvinfo : EIATTR_SPARSE_MMA_MASK
	.align		4
.L_17:
        /*0048*/ 	.byte	0x03, 0x50
        /*004a*/ 	.short	0x0000


	//----- nvinfo : EIATTR_MAXREG_COUNT
	.align		4
        /*004c*/ 	.byte	0x03, 0x1b
        /*004e*/ 	.short	0x00ff


	//----- nvinfo : EIATTR_COOP_GROUP_MASK_REGIDS
	.align		4
        /*0050*/ 	.byte	0x04, 0x29
        /*0052*/ 	.short	(.L_19 - .L_18)


	//   ....[0]....
.L_18:
        /*0054*/ 	.word	0xffffffff


	//   ....[1]....
        /*0058*/ 	.word	0xffffffff


	//   ....[2]....
        /*005c*/ 	.word	0xffffffff


	//   ....[3]....
        /*0060*/ 	.word	0xffffffff


	//----- nvinfo : EIATTR_COOP_GROUP_INSTR_OFFSETS
	.align		4
.L_19:
        /*0064*/ 	.byte	0x04, 0x28
        /*0066*/ 	.short	(.L_21 - .L_20)


	//   ....[0]....
.L_20:
        /*0068*/ 	.word	0x000001c0


	//   ....[1]....
        /*006c*/ 	.word	0x000001d0


	//   ....[2]....
        /*0070*/ 	.word	0x00000200


	//   ....[3]....
        /*0074*/ 	.word	0x00000210


	//----- nvinfo : EIATTR_EXIT_INSTR_OFFSETS
	.align		4
.L_21:
        /*0078*/ 	.byte	0x04, 0x1c
        /*007a*/ 	.short	(.L_23 - .L_22)


	//   ....[0]....
.L_22:
        /*007c*/ 	.word	0x000002e0


	//   ....[1]....
        /*0080*/ 	.word	0x00000310


	//----- nvinfo : EIATTR_REQNTID
	.align		4
.L_23:
        /*0084*/ 	.byte	0x04, 0x10
        /*0086*/ 	.short	(.L_25 - .L_24)
.L_24:
        /*0088*/ 	.word	0x00000100
        /*008c*/ 	.word	0x00000001
        /*0090*/ 	.word	0x00000001


	//----- nvinfo : EIATTR_CBANK_PARAM_SIZE
	.align		4
.L_25:
        /*0094*/ 	.byte	0x03, 0x19
        /*0096*/ 	.short	0x0018


	//----- nvinfo : EIATTR_PARAM_CBANK
	.align		4
        /*0098*/ 	.byte	0x04, 0x0a
        /*009a*/ 	.short	(.L_27 - .L_26)
	.align		4
.L_26:
        /*009c*/ 	.word	index@(.nv.constant0.triton_per_fused_mean_0)
        /*00a0*/ 	.short	0x0210
        /*00a2*/ 	.short	0x0018


	//----- nvinfo : EIATTR_SW_WAR
	.align		4
.L_27:
        /*00a4*/ 	.byte	0x04, 0x36
        /*00a6*/ 	.short	(.L_29 - .L_28)
.L_28:
        /*00a8*/ 	.word	0x00000008
.L_29:


//--------------------- .nv.callgraph             --------------------------
	.section	.nv.callgraph,"",@"SHT_CUDA_CALLGRAPH"
	.align	4
	.sectionentsize	8
	.align		4
        /*0000*/ 	.word	0x00000000
	.align		4
        /*0004*/ 	.word	0xffffffff
	.align		4
        /*0008*/ 	.word	0x00000000
	.align		4
        /*000c*/ 	.word	0xfffffffe
	.align		4
        /*0010*/ 	.word	0x00000000
	.align		4
        /*0014*/ 	.word	0xfffffffd
	.align		4
        /*0018*/ 	.word	0x00000000
	.align		4
        /*001c*/ 	.word	0xfffffffc


//--------------------- .text.triton_per_fused_mean_0 --------------------------
	.section	.text.triton_per_fused_mean_0,"ax",@progbits
	.sectionflags	@"SHF_BARRIERS=1"
	.align	128
        .global         triton_per_fused_mean_0
        .type           triton_per_fused_mean_0,@function
        .size           triton_per_fused_mean_0,(.L_x_1 - triton_per_fused_mean_0)
        .other          triton_per_fused_mean_0,@"STO_CUDA_ENTRY STV_DEFAULT"
triton_per_fused_mean_0:
.text.triton_per_fused_mean_0:
[----:B------:R-:W0:Y:S02]  /*0000*/  LDC R1, c[0x0][0x28] ;  /* 0x00000a00ff017b82 */ /* 0x000e240000000800 */
[----:B------:R-:W1:Y:S01]  /*0010*/  S2R R3, SR_TID.X ;  /* 0x0000000000037919 */ /* 0x000e620000002100 */
[----:B------:R-:W2:Y:S01]  /*0020*/  LDC.64 R8, c[0x0][0x218] ;  /* 0x00008600ff087b82 */ /* 0x000ea20000000a00 */
[----:B------:R-:W-:Y:S01]  /*0030*/  ULDC.64 UR6, c[0x0][0x208] ;  /* 0x0000820000067ab9 */ /* 0x000fe20000000a00 */
[----:B------:R-:W3:Y:S01]  /*0040*/  S2R R0, SR_CTAID.X ;  /* 0x0000000000007919 */ /* 0x000ee20000002500 */
[----:B-1----:R-:W-:Y:S02]  /*0050*/  SHF.R.U32.HI R13, RZ, 0x2, R3 ;  /* 0x00000002ff0d7819 */ /* 0x002fe40000011603 */
[----:B------:R-:W-:Y:S02]  /*0060*/  SHF.L.U32 R2, R3, 0x2, RZ ;  /* 0x0000000203027819 */ /* 0x000fe400000006ff */
[----:B---3--:R-:W-:Y:S02]  /*0070*/  SHF.L.U32 R0, R0, 0x7, RZ ;  /* 0x0000000700007819 */ /* 0x008fe400000006ff */
[----:B------:R-:W-:-:S02]  /*0080*/  SGXT.U32 R13, R13, 0x6 ;  /* 0x000000060d0d781a */ /* 0x000fc40000000000 */
[----:B------:R-:W-:Y:S02]  /*0090*/  LOP3.LUT R5, R2, 0xc, RZ, 0xc0, !PT ;  /* 0x0000000c02057812 */ /* 0x000fe400078ec0ff */
[----:B------:R-:W-:-:S04]  /*00a0*/  LOP3.LUT R2, R0, R13, RZ, 0xfc, !PT ;  /* 0x0000000d00027212 */ /* 0x000fc800078efcff */
[----:B------:R-:W-:-:S04]  /*00b0*/  LEA R5, R2, R5, 0x4 ;  /* 0x0000000502057211 */ /* 0x000fc800078e20ff */
[C---:B------:R-:W-:Y:S01]  /*00c0*/  LOP3.LUT R7, R5.reuse, 0x400, RZ, 0xfc, !PT ;  /* 0x0000040005077812 */ /* 0x040fe200078efcff */
[----:B--2---:R-:W-:-:S04]  /*00d0*/  IMAD.WIDE R4, R5, 0x4, R8 ;  /* 0x0000000405047825 */ /* 0x004fc800078e0208 */
[----:B------:R-:W-:Y:S02]  /*00e0*/  IMAD.WIDE R8, R7, 0x4, R8 ;  /* 0x0000000407087825 */ /* 0x000fe400078e0208 */
[----:B------:R-:W2:Y:S04]  /*00f0*/  LDG.E.128 R4, desc[UR6][R4.64] ;  /* 0x0000000604047981 */ /* 0x000ea8000c1e1d00 */
[----:B------:R-:W3:Y:S01]  /*0100*/  LDG.E.128 R8, desc[UR6][R8.64] ;  /* 0x0000000608087981 */ /* 0x000ee2000c1e1d00 */
[----:B------:R-:W1:Y:S01]  /*0110*/  S2UR UR5, SR_CgaCtaId ;  /* 0x00000000000579c3 */ /* 0x000e620000008800 */
[----:B------:R-:W-:Y:S01]  /*0120*/  UMOV UR4, 0x400 ;  /* 0x0000040000047882 */ /* 0x000fe20000000000 */
[----:B------:R-:W-:Y:S01]  /*0130*/  LOP3.LUT P0, RZ, R3, 0x80, RZ, 0xc0, !PT ;  /* 0x0000008003ff7812 */ /* 0x000fe2000780c0ff */
[----:B-1----:R-:W-:-:S06]  /*0140*/  UPRMT UR4, UR5, 0x654, UR4 ;  /* 0x0000065405047896 */ /* 0x002fcc0008000004 */
[----:B------:R-:W-:Y:S01]  /*0150*/  LEA R13, R13, UR4, 0x2 ;  /* 0x000000040d0d7c11 */ /* 0x000fe2000f8e10ff */
[----:B--2---:R-:W-:Y:S01]  /*0160*/  FADD R15, R4, R5 ;  /* 0x00000005040f7221 */ /* 0x004fe20000000000 */
[----:B---3--:R-:W-:-:S03]  /*0170*/  FADD R17, R8, R9 ;  /* 0x0000000908117221 */ /* 0x008fc60000000000 */
[----:B------:R-:W-:Y:S01]  /*0180*/  FADD R6, R6, R15 ;  /* 0x0000000f06067221 */ /* 0x000fe20000000000 */
[----:B------:R-:W-:-:S03]  /*0190*/  FADD R10, R10, R17 ;  /* 0x000000110a0a7221 */ /* 0x000fc60000000000 */
[----:B------:R-:W-:Y:S01]  /*01a0*/  FADD R6, R7, R6 ;  /* 0x0000000607067221 */ /* 0x000fe20000000000 */
[----:B------:R-:W-:-:S04]  /*01b0*/  FADD R10, R11, R10 ;  /* 0x0000000a0b0a7221 */ /* 0x000fc80000000000 */
[----:B------:R-:W1:Y:S04]  /*01c0*/  SHFL.BFLY PT, R7, R6, 0x2, 0x1f ;  /* 0x0c401f0006077f89 */ /* 0x000e6800000e0000 */
[----:B------:R-:W2:Y:S01]  /*01d0*/  SHFL.BFLY PT, R11, R10, 0x2, 0x1f ;  /* 0x0c401f000a0b7f89 */ /* 0x000ea200000e0000 */
[----:B-1----:R-:W-:Y:S01]  /*01e0*/  FADD R7, R6, R7 ;  /* 0x0000000706077221 */ /* 0x002fe20000000000 */
[----:B--2---:R-:W-:-:S04]  /*01f0*/  FADD R11, R10, R11 ;  /* 0x0000000b0a0b7221 */ /* 0x004fc80000000000 */
[----:B------:R-:W1:Y:S04]  /*0200*/  SHFL.BFLY PT, R2, R7, 0x1, 0x1f ;  /* 0x0c201f0007027f89 */ /* 0x000e6800000e0000 */
[----:B------:R-:W2:Y:S01]  /*0210*/  SHFL.BFLY PT, R4, R11, 0x1, 0x1f ;  /* 0x0c201f000b047f89 */ /* 0x000ea200000e0000 */
[----:B-1----:R-:W-:Y:S01]  /*0220*/  FADD R8, R7, R2 ;  /* 0x0000000207087221 */ /* 0x002fe20000000000 */
[----:B------:R-:W-:Y:S02]  /*0230*/  LOP3.LUT R2, R3, 0x7f, RZ, 0xc0, !PT ;  /* 0x0000007f03027812 */ /* 0x000fe400078ec0ff */
[----:B------:R-:W-:Y:S01]  /*0240*/  LOP3.LUT R3, R0, 0x7f, R3, 0xf8, !PT ;  /* 0x0000007f00037812 */ /* 0x000fe200078ef803 */
[----:B--2---:R-:W-:Y:S01]  /*0250*/  FADD R6, R11, R4 ;  /* 0x000000040b067221 */ /* 0x004fe20000000000 */
[----:B------:R1:W-:Y:S01]  /*0260*/  STS [R13], R8 ;  /* 0x000000080d007388 */ /* 0x0003e20000000800 */
[----:B------:R-:W-:Y:S01]  /*0270*/  LEA R9, R2, UR4, 0x2 ;  /* 0x0000000402097c11 */ /* 0x000fe2000f8e10ff */
[----:B------:R-:W2:Y:S02]  /*0280*/  LDC.64 R4, c[0x0][0x210] ;  /* 0x00008400ff047b82 */ /* 0x000ea40000000a00 */
[----:B------:R1:W-:Y:S06]  /*0290*/  STS [R13+0x100], R6 ;  /* 0x000100060d007388 */ /* 0x0003ec0000000800 */
[----:B------:R-:W-:Y:S01]  /*02a0*/  BAR.SYNC.DEFER_BLOCKING 0x0 ;  /* 0x0000000000007b1d */ /* 0x000fe20000010000 */
[----:B--2---:R-:W-:-:S05]  /*02b0*/  IMAD.WIDE R2, R3, 0x4, R4 ;  /* 0x0000000403027825 */ /* 0x004fca00078e0204 */
[----:B------:R-:W2:Y:S02]  /*02c0*/  LDS R9, [R9] ;  /* 0x0000000009097984 */ /* 0x000ea40000000800 */
[----:B------:R-:W-:Y:S06]  /*02d0*/  BAR.SYNC.DEFER_BLOCKING 0x0 ;  /* 0x0000000000007b1d */ /* 0x000fec0000010000 */
[----:B-1----:R-:W-:Y:S05]  /*02e0*/  @P0 EXIT ;  /* 0x000000000000094d */ /* 0x002fea0003800000 */
[----:B--2---:R-:W-:-:S05]  /*02f0*/  FMUL R9, R9, 0.0625 ;  /* 0x3d80000009097820 */ /* 0x004fca0000400000 */
[----:B------:R-:W-:Y:S01]  /*0300*/  STG.E desc[UR6][R2.64], R9 ;  /* 0x0000000902007986 */ /* 0x000fe2000c101906 */
[----:B------:R-:W-:Y:S05]  /*0310*/  EXIT ;  /* 0x000000000000794d */ /* 0x000fea0003800000 */
.L_x_0:
[----:B------:R-:W-:-:S00]  /*0320*/  BRA `(.L_x_0) ;  /* 0xfffffffc00fc7947 */ /* 0x000fc0000383ffff */
[----:B------:R-:W-:-:S00]  /*0330*/  NOP ;  /* 0x0000000000007918 */ /* 0x000fc00000000000 */
        /* <DEDUP_REMOVED lines=12> */
.L_x_1:


//--------------------- .nv.shared.triton_per_fused_mean_0 --------------------------
	.section	.nv.shared.triton_per_fused_mean_0,"aw",@nobits
	.sectionflags	@""
	.align	16
	.zero		1024


//--------------------- .nv.constant0.triton_per_fused_mean_0 --------------------------
	.section	.nv.constant0.triton_per_fused_mean_0,"a",@progbits
	.sectionflags	@""
	.align	4
.nv.constant0.triton_per_fused_mean_0:
	.zero		552
